//
// Generated by NVIDIA NVVM Compiler
//
// Compiler Build ID: CL-36424714
// Cuda compilation tools, release 13.0, V13.0.88
// Based on NVVM 20.0.0
//

.version 9.0
.target sm_100
.address_size 64

	// .globl	_Z7pool_l2PKfiPf
.extern .shared .align 16 .b8 sdata[];

.visible .entry _Z7pool_l2PKfiPf(
	.param .u64 .ptr .align 1 _Z7pool_l2PKfiPf_param_0,
	.param .u32 _Z7pool_l2PKfiPf_param_1,
	.param .u64 .ptr .align 1 _Z7pool_l2PKfiPf_param_2
)
{
	.reg .pred 	%p<13>;
	.reg .b32 	%r<29>;
	.reg .b32 	%f<25>;
	.reg .b64 	%rd<9>;

	ld.param.u64 	%rd2, [_Z7pool_l2PKfiPf_param_0];
	ld.param.u32 	%r11, [_Z7pool_l2PKfiPf_param_1];
	ld.param.u64 	%rd3, [_Z7pool_l2PKfiPf_param_2];
	mov.u32 	%r1, %ctaid.x;
	mov.u32 	%r2, %tid.x;
	setp.ge.s32 	%p1, %r2, %r11;
	mov.f32 	%f24, 0f00000000;
	@%p1 bra 	$L__BB0_3;
	mul.lo.s32 	%r3, %r11, %r1;
	mov.u32 	%r4, %ntid.x;
	cvta.to.global.u64 	%rd1, %rd2;
	mov.f32 	%f24, 0f00000000;
	mov.u32 	%r27, %r2;
$L__BB0_2:
	add.s32 	%r12, %r27, %r3;
	mul.wide.s32 	%rd4, %r12, 4;
	add.s64 	%rd5, %rd1, %rd4;
	ld.global.f32 	%f7, [%rd5];
	fma.rn.f32 	%f24, %f7, %f7, %f24;
	add.s32 	%r27, %r27, %r4;
	setp.lt.s32 	%p2, %r27, %r11;
	@%p2 bra 	$L__BB0_2;
$L__BB0_3:
	shl.b32 	%r13, %r2, 2;
	mov.u32 	%r14, sdata;
	add.s32 	%r7, %r14, %r13;
	st.shared.f32 	[%r7], %f24;
	bar.sync 	0;
	mov.u32 	%r28, %ntid.x;
	setp.lt.u32 	%p3, %r28, 66;
	@%p3 bra 	$L__BB0_7;
$L__BB0_4:
	shr.u32 	%r10, %r28, 1;
	setp.ge.u32 	%p4, %r2, %r10;
	@%p4 bra 	$L__BB0_6;
	shl.b32 	%r15, %r10, 2;
	add.s32 	%r16, %r7, %r15;
	ld.shared.f32 	%f8, [%r16];
	ld.shared.f32 	%f9, [%r7];
	add.f32 	%f10, %f8, %f9;
	st.shared.f32 	[%r7], %f10;
$L__BB0_6:
	bar.sync 	0;
	setp.gt.u32 	%p5, %r28, 131;
	mov.u32 	%r28, %r10;
	@%p5 bra 	$L__BB0_4;
$L__BB0_7:
	setp.gt.u32 	%p6, %r2, 31;
	@%p6 bra 	$L__BB0_10;
	ld.shared.f32 	%f11, [%r7];
	ld.shared.f32 	%f12, [%r7+128];
	add.f32 	%f13, %f11, %f12;
	mov.b32 	%r17, %f13;
	shfl.sync.down.b32	%r18|%p7, %r17, 16, 31, -1;
	mov.b32 	%f14, %r18;
	add.f32 	%f15, %f13, %f14;
	mov.b32 	%r19, %f15;
	shfl.sync.down.b32	%r20|%p8, %r19, 8, 31, -1;
	mov.b32 	%f16, %r20;
	add.f32 	%f17, %f15, %f16;
	mov.b32 	%r21, %f17;
	shfl.sync.down.b32	%r22|%p9, %r21, 4, 31, -1;
	mov.b32 	%f18, %r22;
	add.f32 	%f19, %f17, %f18;
	mov.b32 	%r23, %f19;
	shfl.sync.down.b32	%r24|%p10, %r23, 2, 31, -1;
	mov.b32 	%f20, %r24;
	add.f32 	%f21, %f19, %f20;
	mov.b32 	%r25, %f21;
	shfl.sync.down.b32	%r26|%p11, %r25, 1, 31, -1;
	mov.b32 	%f22, %r26;
	add.f32 	%f4, %f21, %f22;
	setp.ne.s32 	%p12, %r2, 0;
	@%p12 bra 	$L__BB0_10;
	cvta.to.global.u64 	%rd6, %rd3;
	mul.wide.u32 	%rd7, %r1, 4;
	add.s64 	%rd8, %rd6, %rd7;
	st.global.f32 	[%rd8], %f4;
$L__BB0_10:
	ret;

}


// ===== COMPILED SASS (sm_100) =====

	.target	sm_100

	.elftype	@"ET_EXEC"


//--------------------- .note.nv.tkinfo           --------------------------
	.section	.note.nv.tkinfo,"",@"SHT_NOTE"
	.sectionflags	@"SHF_NOTE_NV_TKINFO"
	.tkinfo
        /*0018*/ 	.word	0x00000002
        /*0030*/ 	.string	""
        /*0030*/ 	.string	"ptxas"
        /*0030*/ 	.string	"Cuda compilation tools, release 13.0, V13.0.88"
        /*0030*/ 	.string	"Build cuda_13.0.r13.0/compiler.36424714_0"
        /*0030*/ 	.string	"-arch sm_100 -m 64 "



//--------------------- .note.nv.cuinfo           --------------------------
	.section	.note.nv.cuinfo,"",@"SHT_NOTE"
	.sectionflags	@"SHF_NOTE_NV_CUINFO"
        /*0018*/ 	.short	0x0002
        /*001a*/ 	.short	0x0064
        /*001c*/ 	.short	0x0082
	.zero		2


//--------------------- .nv.info                  --------------------------
	.section	.nv.info,"",@"SHT_CUDA_INFO"
	.align	4


	//----- nvinfo : EIATTR_REGCOUNT
	.align		4
        /*0000*/ 	.byte	0x04, 0x2f
        /*0002*/ 	.short	(.L_1 - .L_0)
	.align		4
.L_0:
        /*0004*/ 	.word	index@(_Z7pool_l2PKfiPf)
        /*0008*/ 	.word	0x0000000d


	//----- nvinfo : EIATTR_FRAME_SIZE
	.align		4
.L_1:
        /*000c*/ 	.byte	0x04, 0x11
        /*000e*/ 	.short	(.L_3 - .L_2)
	.align		4
.L_2:
        /*0010*/ 	.word	index@(_Z7pool_l2PKfiPf)
        /*0014*/ 	.word	0x00000000


	//----- nvinfo : EIATTR_MIN_STACK_SIZE
	.align		4
.L_3:
        /*0018*/ 	.byte	0x04, 0x12
        /*001a*/ 	.short	(.L_5 - .L_4)
	.align		4
.L_4:
        /*001c*/ 	.word	index@(_Z7pool_l2PKfiPf)
        /*0020*/ 	.word	0x00000000
.L_5:


//--------------------- .nv.compat                --------------------------
	.section	.nv.compat,"",@"SHT_CUDA_COMPAT_INFO"
	.align	4
        /*0000*/ 	.byte	0x02, 0x09, 0x00, 0x00, 0x02, 0x02, 0x01, 0x00, 0x02, 0x05, 0x05, 0x00, 0x03, 0x07, 0x01, 0x01
        /*0010*/ 	.byte	0x02, 0x03, 0x00, 0x00, 0x02, 0x06, 0x01, 0x00, 0x04, 0x0b, 0x08, 0x00, 0x09, 0x00, 0x00, 0x00
        /*0020*/ 	.byte	0x00, 0x00, 0x00, 0x00


//--------------------- .nv.info._Z7pool_l2PKfiPf --------------------------
	.section	.nv.info._Z7pool_l2PKfiPf,"",@"SHT_CUDA_INFO"
	.sectionflags	@""
	.align	4


	//----- nvinfo : EIATTR_CUDA_API_VERSION
	.align		4
        /*0000*/ 	.byte	0x04, 0x37
        /*0002*/ 	.short	(.L_7 - .L_6)
.L_6:
        /*0004*/ 	.word	0x00000082


	//----- nvinfo : EIATTR_KPARAM_INFO
	.align		4
.L_7:
        /*0008*/ 	.byte	0x04, 0x17
        /*000a*/ 	.short	(.L_9 - .L_8)
.L_8:
        /*000c*/ 	.word	0x00000000
        /*0010*/ 	.short	0x0002
        /*0012*/ 	.short	0x0010
        /*0014*/ 	.byte	0x00, 0xf5, 0x21, 0x00


	//----- nvinfo : EIATTR_KPARAM_INFO
	.align		4
.L_9:
        /*0018*/ 	.byte	0x04, 0x17
        /*001a*/ 	.short	(.L_11 - .L_10)
.L_10:
        /*001c*/ 	.word	0x00000000
        /*0020*/ 	.short	0x0001
        /*0022*/ 	.short	0x0008
        /*0024*/ 	.byte	0x00, 0xf0, 0x11, 0x00


	//----- nvinfo : EIATTR_KPARAM_INFO
	.align		4
.L_11:
        /*0028*/ 	.byte	0x04, 0x17
        /*002a*/ 	.short	(.L_13 - .L_12)
.L_12:
        /*002c*/ 	.word	0x00000000
        /*0030*/ 	.short	0x0000
        /*0032*/ 	.short	0x0000
        /*0034*/ 	.byte	0x00, 0xf5, 0x21, 0x00


	//----- nvinfo : EIATTR_SPARSE_MMA_MASK
	.align		4
.L_13:
        /*0038*/ 	.byte	0x03, 0x50
        /*003a*/ 	.short	0x0000


	//----- nvinfo : EIATTR_MAXREG_COUNT
	.align		4
        /*003c*/ 	.byte	0x03, 0x1b
        /*003e*/ 	.short	0x00ff


	//----- nvinfo : EIATTR_NUM_BARRIERS
	.align		4
        /*0040*/ 	.byte	0x02, 0x4c
        /*0042*/ 	.byte	0x01
	.zero		1


	//----- nvinfo : EIATTR_MERCURY_ISA_VERSION
	.align		4
        /*0044*/ 	.byte	0x03, 0x5f
        /*0046*/ 	.short	0x0101


	//----- nvinfo : EIATTR_COOP_GROUP_MASK_REGIDS
	.align		4
        /*0048*/ 	.byte	0x04, 0x29
        /*004a*/ 	.short	(.L_15 - .L_14)


	//   ....[0]....
.L_14:
        /*004c*/ 	.word	0xffffffff


	//   ....[1]....
        /*0050*/ 	.word	0xffffffff


	//   ....[2]....
        /*0054*/ 	.word	0xffffffff


	//   ....[3]....
        /*0058*/ 	.word	0xffffffff


	//   ....[4]....
        /*005c*/ 	.word	0xffffffff


	//----- nvinfo : EIATTR_COOP_GROUP_INSTR_OFFSETS
	.align		4
.L_15:
        /*0060*/ 	.byte	0x04, 0x28
        /*0062*/ 	.short	(.L_17 - .L_16)


	//   ....[0]....
.L_16:
        /*0064*/ 	.word	0x00000300


	//   ....[1]....
        /*0068*/ 	.word	0x00000320


	//   ....[2]....
        /*006c*/ 	.word	0x00000340


	//   ....[3]....
        /*0070*/ 	.word	0x00000360


	//   ....[4]....
        /*0074*/ 	.word	0x00000380


	//----- nvinfo : EIATTR_VRC_CTA_INIT_COUNT
	.align		4
.L_17:
        /*0078*/ 	.byte	0x02, 0x4a
	.zero		1
	.zero		1


	//----- nvinfo : EIATTR_EXIT_INSTR_OFFSETS
	.align		4
        /*007c*/ 	.byte	0x04, 0x1c
        /*007e*/ 	.short	(.L_19 - .L_18)


	//   ....[0]....
.L_18:
        /*0080*/ 	.word	0x000002b0


	//   ....[1]....
        /*0084*/ 	.word	0x00000390


	//   ....[2]....
        /*0088*/ 	.word	0x000003e0


	//----- nvinfo : EIATTR_CRS_STACK_SIZE
	.align		4
.L_19:
        /*008c*/ 	.byte	0x04, 0x1e
        /*008e*/ 	.short	(.L_21 - .L_20)
.L_20:
        /*0090*/ 	.word	0x00000000


	//----- nvinfo : EIATTR_CBANK_PARAM_SIZE
	.align		4
.L_21:
        /*0094*/ 	.byte	0x03, 0x19
        /*0096*/ 	.short	0x0018


	//----- nvinfo : EIATTR_PARAM_CBANK
	.align		4
        /*0098*/ 	.byte	0x04, 0x0a
        /*009a*/ 	.short	(.L_23 - .L_22)
	.align		4
.L_22:
        /*009c*/ 	.word	index@(.nv.constant0._Z7pool_l2PKfiPf)
        /*00a0*/ 	.short	0x0380
        /*00a2*/ 	.short	0x0018


	//----- nvinfo : EIATTR_SW_WAR
	.align		4
.L_23:
        /*00a4*/ 	.byte	0x04, 0x36
        /*00a6*/ 	.short	(.L_25 - .L_24)
.L_24:
        /*00a8*/ 	.word	0x00000008
.L_25:


//--------------------- .nv.callgraph             --------------------------
	.section	.nv.callgraph,"",@"SHT_CUDA_CALLGRAPH"
	.align	4
	.sectionentsize	8
	.align		4
        /*0000*/ 	.word	0x00000000
	.align		4
        /*0004*/ 	.word	0xffffffff
	.align		4
        /*0008*/ 	.word	0x00000000
	.align		4
        /*000c*/ 	.word	0xfffffffe
	.align		4
        /*0010*/ 	.word	0x00000000
	.align		4
        /*0014*/ 	.word	0xfffffffd
	.align		4
        /*0018*/ 	.word	0x00000000
	.align		4
        /*001c*/ 	.word	0xfffffffc


//--------------------- .text._Z7pool_l2PKfiPf    --------------------------
	.section	.text._Z7pool_l2PKfiPf,"ax",@progbits
	.align	128
        .global         _Z7pool_l2PKfiPf
        .type           _Z7pool_l2PKfiPf,@function
        .size           _Z7pool_l2PKfiPf,(.L_x_6 - _Z7pool_l2PKfiPf)
        .other          _Z7pool_l2PKfiPf,@"STO_CUDA_ENTRY STV_DEFAULT"
_Z7pool_l2PKfiPf:
.text._Z7pool_l2PKfiPf:
[----:B------:R-:W-:Y:S01]  /*0000*/  LDC R1, c[0x0][0x37c] ;  /* 0x0000df00ff017b82 */ /* 0x000fe20000000800 */
[----:B------:R-:W0:Y:S01]  /*0010*/  S2R R8, SR_TID.X ;  /* 0x0000000000087919 */ /* 0x000e220000002100 */
[----:B------:R-:W0:Y:S01]  /*0020*/  LDCU UR4, c[0x0][0x388] ;  /* 0x00007100ff0477ac */ /* 0x000e220008000800 */
[----:B------:R-:W-:Y:S01]  /*0030*/  BSSY.RECONVERGENT B0, `(.L_x_0) ;  /* 0x0000011000007945 */ /* 0x000fe20003800200 */
[----:B------:R-:W-:Y:S01]  /*0040*/  HFMA2 R6, -RZ, RZ, 0, 0 ;  /* 0x00000000ff067431 */ /* 0x000fe200000001ff */
[----:B------:R-:W1:Y:S01]  /*0050*/  S2R R0, SR_CTAID.X ;  /* 0x0000000000007919 */ /* 0x000e620000002500 */
[----:B------:R-:W2:Y:S01]  /*0060*/  LDCU.64 UR6, c[0x0][0x358] ;  /* 0x00006b00ff0677ac */ /* 0x000ea20008000a00 */
[----:B0-----:R-:W-:-:S13]  /*0070*/  ISETP.GE.AND P0, PT, R8, UR4, PT ;  /* 0x0000000408007c0c */ /* 0x001fda000bf06270 */
[----:B-12---:R-:W-:Y:S05]  /*0080*/  @P0 BRA `(.L_x_1) ;  /* 0x00000000002c0947 */ /* 0x006fea0003800000 */
[----:B------:R-:W0:Y:S01]  /*0090*/  LDC R10, c[0x0][0x360] ;  /* 0x0000d800ff0a7b82 */ /* 0x000e220000000800 */
[----:B------:R-:W-:Y:S01]  /*00a0*/  MOV R6, RZ ;  /* 0x000000ff00067202 */ /* 0x000fe20000000f00 */
[----:B------:R-:W-:-:S06]  /*00b0*/  IMAD.MOV.U32 R7, RZ, RZ, R8 ;  /* 0x000000ffff077224 */ /* 0x000fcc00078e0008 */
[----:B------:R-:W1:Y:S02]  /*00c0*/  LDC.64 R4, c[0x0][0x380] ;  /* 0x0000e000ff047b82 */ /* 0x000e640000000a00 */
.L_x_2:
[----:B------:R-:W-:-:S04]  /*00d0*/  IMAD R3, R0, UR4, R7 ;  /* 0x0000000400037c24 */ /* 0x000fc8000f8e0207 */
[----:B-1----:R-:W-:-:S06]  /*00e0*/  IMAD.WIDE R2, R3, 0x4, R4 ;  /* 0x0000000403027825 */ /* 0x002fcc00078e0204 */
[----:B------:R-:W2:Y:S01]  /*00f0*/  LDG.E R3, desc[UR6][R2.64] ;  /* 0x0000000602037981 */ /* 0x000ea2000c1e1900 */
[----:B0-----:R-:W-:-:S04]  /*0100*/  IADD3 R7, PT, PT, R10, R7, RZ ;  /* 0x000000070a077210 */ /* 0x001fc80007ffe0ff */
[----:B------:R-:W-:Y:S01]  /*0110*/  ISETP.GE.AND P0, PT, R7, UR4, PT ;  /* 0x0000000407007c0c */ /* 0x000fe2000bf06270 */
[----:B--2---:R-:W-:-:S12]  /*0120*/  FFMA R6, R3, R3, R6 ;  /* 0x0000000303067223 */ /* 0x004fd80000000006 */
[----:B------:R-:W-:Y:S05]  /*0130*/  @!P0 BRA `(.L_x_2) ;  /* 0xfffffffc00e48947 */ /* 0x000fea000383ffff */
.L_x_1:
[----:B------:R-:W-:Y:S05]  /*0140*/  BSYNC.RECONVERGENT B0 ;  /* 0x0000000000007941 */ /* 0x000fea0003800200 */
.L_x_0:
[----:B------:R-:W0:Y:S01]  /*0150*/  S2UR UR5, SR_CgaCtaId ;  /* 0x00000000000579c3 */ /* 0x000e220000008800 */
[----:B------:R-:W-:Y:S01]  /*0160*/  UMOV UR4, 0x400 ;  /* 0x0000040000047882 */ /* 0x000fe20000000000 */
[----:B------:R-:W1:Y:S01]  /*0170*/  LDCU UR8, c[0x0][0x360] ;  /* 0x00006c00ff0877ac */ /* 0x000e620008000800 */
[----:B------:R-:W-:Y:S01]  /*0180*/  ISETP.GT.U32.AND P0, PT, R8, 0x1f, PT ;  /* 0x0000001f0800780c */ /* 0x000fe20003f04070 */
[----:B-1----:R-:W-:Y:S02]  /*0190*/  UISETP.GE.U32.AND UP0, UPT, UR8, 0x42, UPT ;  /* 0x000000420800788c */ /* 0x002fe4000bf06070 */
[----:B0-----:R-:W-:-:S06]  /*01a0*/  ULEA UR4, UR5, UR4, 0x18 ;  /* 0x0000000405047291 */ /* 0x001fcc000f8ec0ff */
[----:B------:R-:W-:-:S05]  /*01b0*/  LEA R3, R8, UR4, 0x2 ;  /* 0x0000000408037c11 */ /* 0x000fca000f8e10ff */
[----:B------:R0:W-:Y:S01]  /*01c0*/  STS [R3], R6 ;  /* 0x0000000603007388 */ /* 0x0001e20000000800 */
[----:B------:R-:W-:Y:S06]  /*01d0*/  BAR.SYNC.DEFER_BLOCKING 0x0 ;  /* 0x0000000000007b1d */ /* 0x000fec0000010000 */
[----:B------:R-:W-:Y:S05]  /*01e0*/  BRA.U !UP0, `(.L_x_3) ;  /* 0x0000000108307547 */ /* 0x000fea000b800000 */
[----:B------:R-:W-:-:S07]  /*01f0*/  IMAD.U32 R2, RZ, RZ, UR8 ;  /* 0x00000008ff027e24 */ /* 0x000fce000f8e00ff */
.L_x_4:
[----:B------:R-:W-:-:S04]  /*0200*/  SHF.R.U32.HI R7, RZ, 0x1, R2 ;  /* 0x00000001ff077819 */ /* 0x000fc80000011602 */
[----:B------:R-:W-:-:S13]  /*0210*/  ISETP.GE.U32.AND P1, PT, R8, R7, PT ;  /* 0x000000070800720c */ /* 0x000fda0003f26070 */
[----:B------:R-:W-:Y:S01]  /*0220*/  @!P1 LEA R4, R7, R3, 0x2 ;  /* 0x0000000307049211 */ /* 0x000fe200078e10ff */
[----:B------:R-:W-:Y:S05]  /*0230*/  @!P1 LDS R5, [R3] ;  /* 0x0000000003059984 */ /* 0x000fea0000000800 */
[----:B------:R-:W0:Y:S02]  /*0240*/  @!P1 LDS R4, [R4] ;  /* 0x0000000004049984 */ /* 0x000e240000000800 */
[----:B0-----:R-:W-:-:S05]  /*0250*/  @!P1 FADD R6, R4, R5 ;  /* 0x0000000504069221 */ /* 0x001fca0000000000 */
[----:B------:R1:W-:Y:S01]  /*0260*/  @!P1 STS [R3], R6 ;  /* 0x0000000603009388 */ /* 0x0003e20000000800 */
[----:B------:R-:W-:Y:S01]  /*0270*/  BAR.SYNC.DEFER_BLOCKING 0x0 ;  /* 0x0000000000007b1d */ /* 0x000fe20000010000 */
[----:B------:R-:W-:Y:S02]  /*0280*/  ISETP.GT.U32.AND P1, PT, R2, 0x83, PT ;  /* 0x000000830200780c */ /* 0x000fe40003f24070 */
[----:B------:R-:W-:-:S11]  /*0290*/  MOV R2, R7 ;  /* 0x0000000700027202 */ /* 0x000fd60000000f00 */
[----:B-1----:R-:W-:Y:S05]  /*02a0*/  @P1 BRA `(.L_x_4) ;  /* 0xfffffffc00d41947 */ /* 0x002fea000383ffff */
.L_x_3:
[----:B------:R-:W-:Y:S05]  /*02b0*/  @P0 EXIT ;  /* 0x000000000000094d */ /* 0x000fea0003800000 */
[----:B------:R-:W-:Y:S01]  /*02c0*/  LDS R2, [R3] ;  /* 0x0000000003027984 */ /* 0x000fe20000000800 */
[----:B------:R-:W-:-:S03]  /*02d0*/  ISETP.NE.AND P0, PT, R8, RZ, PT ;  /* 0x000000ff0800720c */ /* 0x000fc60003f05270 */
[----:B------:R-:W1:Y:S02]  /*02e0*/  LDS R5, [R3+0x80] ;  /* 0x0000800003057984 */ /* 0x000e640000000800 */
[----:B-1----:R-:W-:-:S05]  /*02f0*/  FADD R2, R2, R5 ;  /* 0x0000000502027221 */ /* 0x002fca0000000000 */
[----:B------:R-:W1:Y:S02]  /*0300*/  SHFL.DOWN PT, R5, R2, 0x10, 0x1f ;  /* 0x0a001f0002057f89 */ /* 0x000e6400000e0000 */
[----:B-1----:R-:W-:-:S05]  /*0310*/  FADD R5, R2, R5 ;  /* 0x0000000502057221 */ /* 0x002fca0000000000 */
[----:B------:R-:W1:Y:S02]  /*0320*/  SHFL.DOWN PT, R4, R5, 0x8, 0x1f ;  /* 0x09001f0005047f89 */ /* 0x000e6400000e0000 */
[----:B-1----:R-:W-:-:S05]  /*0330*/  FADD R4, R5, R4 ;  /* 0x0000000405047221 */ /* 0x002fca0000000000 */
[----:B------:R-:W1:Y:S02]  /*0340*/  SHFL.DOWN PT, R7, R4, 0x4, 0x1f ;  /* 0x08801f0004077f89 */ /* 0x000e6400000e0000 */
[----:B-1----:R-:W-:-:S05]  /*0350*/  FADD R7, R4, R7 ;  /* 0x0000000704077221 */ /* 0x002fca0000000000 */
[----:B0-----:R-:W0:Y:S02]  /*0360*/  SHFL.DOWN PT, R6, R7, 0x2, 0x1f ;  /* 0x08401f0007067f89 */ /* 0x001e2400000e0000 */
[----:B0-----:R-:W-:-:S05]  /*0370*/  FADD R6, R7, R6 ;  /* 0x0000000607067221 */ /* 0x001fca0000000000 */
[----:B------:R0:W1:Y:S01]  /*0380*/  SHFL.DOWN PT, R9, R6, 0x1, 0x1f ;  /* 0x08201f0006097f89 */ /* 0x00006200000e0000 */
[----:B------:R-:W-:Y:S05]  /*0390*/  @P0 EXIT ;  /* 0x000000000000094d */ /* 0x000fea0003800000 */
[----:B------:R-:W2:Y:S01]  /*03a0*/  LDC.64 R2, c[0x0][0x390] ;  /* 0x0000e400ff027b82 */ /* 0x000ea20000000a00 */
[----:B-1----:R-:W-:Y:S01]  /*03b0*/  FADD R9, R6, R9 ;  /* 0x0000000906097221 */ /* 0x002fe20000000000 */
[----:B--2---:R-:W-:-:S05]  /*03c0*/  IMAD.WIDE.U32 R2, R0, 0x4, R2 ;  /* 0x0000000400027825 */ /* 0x004fca00078e0002 */
[----:B------:R-:W-:Y:S01]  /*03d0*/  STG.E desc[UR6][R2.64], R9 ;  /* 0x0000000902007986 */ /* 0x000fe2000c101906 */
[----:B------:R-:W-:Y:S05]  /*03e0*/  EXIT ;  /* 0x000000000000794d */ /* 0x000fea0003800000 */
.L_x_5:
[----:B------:R-:W-:-:S00]  /*03f0*/  BRA `(.L_x_5) ;  /* 0xfffffffc00fc7947 */ /* 0x000fc0000383ffff */
[----:B------:R-:W-:-:S00]  /*0400*/  NOP ;  /* 0x0000000000007918 */ /* 0x000fc00000000000 */
[----:B------:R-:W-:-:S00]  /*0410*/  NOP ;  /* 0x0000000000007918 */ /* 0x000fc00000000000 */
[----:B------:R-:W-:-:S00]  /*0420*/  NOP ;  /* 0x0000000000007918 */ /* 0x000fc00000000000 */
[----:B------:R-:W-:-:S00]  /*0430*/  NOP ;  /* 0x0000000000007918 */ /* 0x000fc00000000000 */
[----:B------:R-:W-:-:S00]  /*0440*/  NOP ;  /* 0x0000000000007918 */ /* 0x000fc00000000000 */
[----:B------:R-:W-:-:S00]  /*0450*/  NOP ;  /* 0x0000000000007918 */ /* 0x000fc00000000000 */
[----:B------:R-:W-:-:S00]  /*0460*/  NOP ;  /* 0x0000000000007918 */ /* 0x000fc00000000000 */
[----:B------:R-:W-:-:S00]  /*0470*/  NOP ;  /* 0x0000000000007918 */ /* 0x000fc00000000000 */
.L_x_6:


//--------------------- .nv.shared._Z7pool_l2PKfiPf --------------------------
	.section	.nv.shared._Z7pool_l2PKfiPf,"aw",@nobits
	.sectionflags	@""
	.align	16
	.zero		1024


//--------------------- .nv.shared.reserved.0     --------------------------
	.section	.nv.shared.reserved.0,"aw",@nobits
	.weak		__nv_reservedSMEM_offset_0_alias
	.size		__nv_reservedSMEM_offset_0_alias, 0, 64
	.other		__nv_reservedSMEM_offset_0_alias,@"STO_CUDA_RESERVED_SHARED STV_DEFAULT"
__nv_reservedSMEM_offset_0_alias:
	.zero		0
	.zero		64


//--------------------- .nv.constant0._Z7pool_l2PKfiPf --------------------------
	.section	.nv.constant0._Z7pool_l2PKfiPf,"a",@progbits
	.sectionflags	@""
	.align	4
.nv.constant0._Z7pool_l2PKfiPf:
	.zero		920


//--------------------- SYMBOLS --------------------------

	.type		.nv.reservedSmem.offset0,@object
	.size		.nv.reservedSmem.offset0,0x4
	.type		.nv.reservedSmem.cap,@object
	.size		.nv.reservedSmem.cap,0x4
